//
// Generated by NVIDIA NVVM Compiler
//
// Compiler Build ID: CL-36424714
// Cuda compilation tools, release 13.0, V13.0.88
// Based on NVVM 20.0.0
//

.version 9.0
.target sm_100
.address_size 64

	// .globl	_Z15multiply_matrixPfS_S_i

.visible .entry _Z15multiply_matrixPfS_S_i(
	.param .u64 .ptr .align 1 _Z15multiply_matrixPfS_S_i_param_0,
	.param .u64 .ptr .align 1 _Z15multiply_matrixPfS_S_i_param_1,
	.param .u64 .ptr .align 1 _Z15multiply_matrixPfS_S_i_param_2,
	.param .u32 _Z15multiply_matrixPfS_S_i_param_3
)
{
	.reg .pred 	%p<12>;
	.reg .b32 	%r<41>;
	.reg .b32 	%f<55>;
	.reg .b64 	%rd<66>;

	ld.param.u64 	%rd14, [_Z15multiply_matrixPfS_S_i_param_0];
	ld.param.u64 	%rd15, [_Z15multiply_matrixPfS_S_i_param_1];
	ld.param.u64 	%rd16, [_Z15multiply_matrixPfS_S_i_param_2];
	ld.param.u32 	%r17, [_Z15multiply_matrixPfS_S_i_param_3];
	cvta.to.global.u64 	%rd1, %rd16;
	cvta.to.global.u64 	%rd2, %rd15;
	mov.u32 	%r18, %ctaid.y;
	mov.u32 	%r19, %ntid.y;
	mov.u32 	%r20, %tid.y;
	mad.lo.s32 	%r1, %r18, %r19, %r20;
	mov.u32 	%r21, %ctaid.x;
	mov.u32 	%r22, %ntid.x;
	mov.u32 	%r23, %tid.x;
	mad.lo.s32 	%r2, %r21, %r22, %r23;
	max.s32 	%r24, %r1, %r2;
	setp.ge.s32 	%p1, %r24, %r17;
	setp.lt.s32 	%p2, %r17, 1;
	or.pred  	%p3, %p1, %p2;
	@%p3 bra 	$L__BB0_12;
	cvta.to.global.u64 	%rd17, %rd14;
	mul.lo.s32 	%r3, %r17, %r1;
	add.s32 	%r26, %r3, %r2;
	mul.wide.s32 	%rd18, %r26, 4;
	add.s64 	%rd3, %rd17, %rd18;
	ld.global.f32 	%f52, [%rd3];
	and.b32  	%r4, %r17, 7;
	setp.lt.u32 	%p4, %r17, 8;
	mov.b32 	%r39, 0;
	@%p4 bra 	$L__BB0_4;
	and.b32  	%r27, %r17, 2147483640;
	neg.s32 	%r37, %r27;
	mul.wide.u32 	%rd19, %r17, 4;
	add.s64 	%rd4, %rd1, %rd19;
	mul.wide.u32 	%rd20, %r17, 8;
	add.s64 	%rd5, %rd1, %rd20;
	mul.wide.u32 	%rd21, %r17, 12;
	add.s64 	%rd6, %rd1, %rd21;
	mul.wide.u32 	%rd22, %r17, 16;
	add.s64 	%rd7, %rd1, %rd22;
	mul.wide.u32 	%rd23, %r17, 20;
	add.s64 	%rd8, %rd1, %rd23;
	mul.wide.u32 	%rd24, %r17, 24;
	add.s64 	%rd9, %rd1, %rd24;
	mul.wide.u32 	%rd25, %r17, 28;
	add.s64 	%rd10, %rd1, %rd25;
	mul.wide.u32 	%rd26, %r3, 4;
	add.s64 	%rd27, %rd26, %rd2;
	add.s64 	%rd65, %rd27, 16;
	mov.u32 	%r36, %r2;
$L__BB0_3:
	.pragma "nounroll";
	and.b32  	%r39, %r17, 2147483640;
	mul.wide.s32 	%rd28, %r36, 4;
	add.s64 	%rd29, %rd4, %rd28;
	add.s64 	%rd30, %rd5, %rd28;
	add.s64 	%rd31, %rd6, %rd28;
	add.s64 	%rd32, %rd7, %rd28;
	add.s64 	%rd33, %rd8, %rd28;
	add.s64 	%rd34, %rd9, %rd28;
	add.s64 	%rd35, %rd10, %rd28;
	add.s64 	%rd36, %rd1, %rd28;
	ld.global.f32 	%f9, [%rd65+-16];
	ld.global.f32 	%f10, [%rd36];
	fma.rn.f32 	%f11, %f9, %f10, %f52;
	st.global.f32 	[%rd3], %f11;
	ld.global.f32 	%f12, [%rd65+-12];
	ld.global.f32 	%f13, [%rd29];
	fma.rn.f32 	%f14, %f12, %f13, %f11;
	st.global.f32 	[%rd3], %f14;
	ld.global.f32 	%f15, [%rd65+-8];
	ld.global.f32 	%f16, [%rd30];
	fma.rn.f32 	%f17, %f15, %f16, %f14;
	st.global.f32 	[%rd3], %f17;
	ld.global.f32 	%f18, [%rd65+-4];
	ld.global.f32 	%f19, [%rd31];
	fma.rn.f32 	%f20, %f18, %f19, %f17;
	st.global.f32 	[%rd3], %f20;
	ld.global.f32 	%f21, [%rd65];
	ld.global.f32 	%f22, [%rd32];
	fma.rn.f32 	%f23, %f21, %f22, %f20;
	st.global.f32 	[%rd3], %f23;
	ld.global.f32 	%f24, [%rd65+4];
	ld.global.f32 	%f25, [%rd33];
	fma.rn.f32 	%f26, %f24, %f25, %f23;
	st.global.f32 	[%rd3], %f26;
	ld.global.f32 	%f27, [%rd65+8];
	ld.global.f32 	%f28, [%rd34];
	fma.rn.f32 	%f29, %f27, %f28, %f26;
	st.global.f32 	[%rd3], %f29;
	ld.global.f32 	%f30, [%rd65+12];
	ld.global.f32 	%f31, [%rd35];
	fma.rn.f32 	%f52, %f30, %f31, %f29;
	st.global.f32 	[%rd3], %f52;
	add.s32 	%r37, %r37, 8;
	shl.b32 	%r28, %r17, 3;
	add.s32 	%r36, %r36, %r28;
	add.s64 	%rd65, %rd65, 32;
	setp.ne.s32 	%p5, %r37, 0;
	@%p5 bra 	$L__BB0_3;
$L__BB0_4:
	setp.eq.s32 	%p6, %r4, 0;
	@%p6 bra 	$L__BB0_12;
	and.b32  	%r12, %r17, 3;
	setp.lt.u32 	%p7, %r4, 4;
	@%p7 bra 	$L__BB0_7;
	add.s32 	%r29, %r39, %r3;
	mul.wide.u32 	%rd37, %r29, 4;
	add.s64 	%rd38, %rd2, %rd37;
	ld.global.f32 	%f32, [%rd38];
	mad.lo.s32 	%r30, %r39, %r17, %r2;
	mul.wide.s32 	%rd39, %r30, 4;
	add.s64 	%rd40, %rd1, %rd39;
	ld.global.f32 	%f33, [%rd40];
	fma.rn.f32 	%f34, %f32, %f33, %f52;
	st.global.f32 	[%rd3], %f34;
	cvt.u64.u32 	%rd41, %r3;
	cvt.u64.u32 	%rd42, %r39;
	add.s64 	%rd43, %rd42, %rd41;
	shl.b64 	%rd44, %rd43, 2;
	add.s64 	%rd45, %rd2, %rd44;
	ld.global.f32 	%f35, [%rd45+4];
	mul.wide.u32 	%rd46, %r17, 4;
	add.s64 	%rd47, %rd40, %rd46;
	ld.global.f32 	%f36, [%rd47];
	fma.rn.f32 	%f37, %f35, %f36, %f34;
	st.global.f32 	[%rd3], %f37;
	ld.global.f32 	%f38, [%rd45+8];
	add.s64 	%rd48, %rd47, %rd46;
	ld.global.f32 	%f39, [%rd48];
	fma.rn.f32 	%f40, %f38, %f39, %f37;
	st.global.f32 	[%rd3], %f40;
	ld.global.f32 	%f41, [%rd45+12];
	add.s64 	%rd49, %rd48, %rd46;
	ld.global.f32 	%f42, [%rd49];
	fma.rn.f32 	%f52, %f41, %f42, %f40;
	st.global.f32 	[%rd3], %f52;
	add.s32 	%r39, %r39, 4;
$L__BB0_7:
	setp.eq.s32 	%p8, %r12, 0;
	@%p8 bra 	$L__BB0_12;
	setp.eq.s32 	%p9, %r12, 1;
	@%p9 bra 	$L__BB0_10;
	add.s32 	%r31, %r39, %r3;
	mul.wide.u32 	%rd50, %r31, 4;
	add.s64 	%rd51, %rd2, %rd50;
	ld.global.f32 	%f43, [%rd51];
	mad.lo.s32 	%r32, %r39, %r17, %r2;
	mul.wide.s32 	%rd52, %r32, 4;
	add.s64 	%rd53, %rd1, %rd52;
	ld.global.f32 	%f44, [%rd53];
	fma.rn.f32 	%f45, %f43, %f44, %f52;
	st.global.f32 	[%rd3], %f45;
	cvt.u64.u32 	%rd54, %r3;
	cvt.u64.u32 	%rd55, %r39;
	add.s64 	%rd56, %rd55, %rd54;
	shl.b64 	%rd57, %rd56, 2;
	add.s64 	%rd58, %rd2, %rd57;
	ld.global.f32 	%f46, [%rd58+4];
	mul.wide.u32 	%rd59, %r17, 4;
	add.s64 	%rd60, %rd53, %rd59;
	ld.global.f32 	%f47, [%rd60];
	fma.rn.f32 	%f52, %f46, %f47, %f45;
	st.global.f32 	[%rd3], %f52;
	add.s32 	%r39, %r39, 2;
$L__BB0_10:
	and.b32  	%r33, %r17, 1;
	setp.eq.b32 	%p10, %r33, 1;
	not.pred 	%p11, %p10;
	@%p11 bra 	$L__BB0_12;
	add.s32 	%r34, %r39, %r3;
	mul.wide.u32 	%rd61, %r34, 4;
	add.s64 	%rd62, %rd2, %rd61;
	ld.global.f32 	%f48, [%rd62];
	mad.lo.s32 	%r35, %r39, %r17, %r2;
	mul.wide.s32 	%rd63, %r35, 4;
	add.s64 	%rd64, %rd1, %rd63;
	ld.global.f32 	%f49, [%rd64];
	fma.rn.f32 	%f50, %f48, %f49, %f52;
	st.global.f32 	[%rd3], %f50;
$L__BB0_12:
	ret;

}
	// .globl	_Z10add_matrixPfS_S_i
.visible .entry _Z10add_matrixPfS_S_i(
	.param .u64 .ptr .align 1 _Z10add_matrixPfS_S_i_param_0,
	.param .u64 .ptr .align 1 _Z10add_matrixPfS_S_i_param_1,
	.param .u64 .ptr .align 1 _Z10add_matrixPfS_S_i_param_2,
	.param .u32 _Z10add_matrixPfS_S_i_param_3
)
{
	.reg .pred 	%p<2>;
	.reg .b32 	%r<12>;
	.reg .b32 	%f<4>;
	.reg .b64 	%rd<11>;

	ld.param.u64 	%rd1, [_Z10add_matrixPfS_S_i_param_0];
	ld.param.u64 	%rd2, [_Z10add_matrixPfS_S_i_param_1];
	ld.param.u64 	%rd3, [_Z10add_matrixPfS_S_i_param_2];
	ld.param.u32 	%r2, [_Z10add_matrixPfS_S_i_param_3];
	mov.u32 	%r3, %ctaid.y;
	mov.u32 	%r4, %ntid.y;
	mov.u32 	%r5, %tid.y;
	mad.lo.s32 	%r6, %r3, %r4, %r5;
	mov.u32 	%r7, %ctaid.x;
	mov.u32 	%r8, %ntid.x;
	mov.u32 	%r9, %tid.x;
	mad.lo.s32 	%r10, %r7, %r8, %r9;
	mad.lo.s32 	%r1, %r2, %r6, %r10;
	max.s32 	%r11, %r6, %r10;
	setp.ge.s32 	%p1, %r11, %r2;
	@%p1 bra 	$L__BB1_2;
	cvta.to.global.u64 	%rd4, %rd2;
	cvta.to.global.u64 	%rd5, %rd3;
	cvta.to.global.u64 	%rd6, %rd1;
	mul.wide.s32 	%rd7, %r1, 4;
	add.s64 	%rd8, %rd4, %rd7;
	ld.global.f32 	%f1, [%rd8];
	add.s64 	%rd9, %rd5, %rd7;
	ld.global.f32 	%f2, [%rd9];
	add.f32 	%f3, %f1, %f2;
	add.s64 	%rd10, %rd6, %rd7;
	st.global.f32 	[%rd10], %f3;
$L__BB1_2:
	ret;

}
	// .globl	_Z10sub_matrixPfS_S_i
.visible .entry _Z10sub_matrixPfS_S_i(
	.param .u64 .ptr .align 1 _Z10sub_matrixPfS_S_i_param_0,
	.param .u64 .ptr .align 1 _Z10sub_matrixPfS_S_i_param_1,
	.param .u64 .ptr .align 1 _Z10sub_matrixPfS_S_i_param_2,
	.param .u32 _Z10sub_matrixPfS_S_i_param_3
)
{
	.reg .pred 	%p<2>;
	.reg .b32 	%r<12>;
	.reg .b32 	%f<4>;
	.reg .b64 	%rd<11>;

	ld.param.u64 	%rd1, [_Z10sub_matrixPfS_S_i_param_0];
	ld.param.u64 	%rd2, [_Z10sub_matrixPfS_S_i_param_1];
	ld.param.u64 	%rd3, [_Z10sub_matrixPfS_S_i_param_2];
	ld.param.u32 	%r2, [_Z10sub_matrixPfS_S_i_param_3];
	mov.u32 	%r3, %ctaid.y;
	mov.u32 	%r4, %ntid.y;
	mov.u32 	%r5, %tid.y;
	mad.lo.s32 	%r6, %r3, %r4, %r5;
	mov.u32 	%r7, %ctaid.x;
	mov.u32 	%r8, %ntid.x;
	mov.u32 	%r9, %tid.x;
	mad.lo.s32 	%r10, %r7, %r8, %r9;
	mad.lo.s32 	%r1, %r2, %r6, %r10;
	max.s32 	%r11, %r6, %r10;
	setp.ge.s32 	%p1, %r11, %r2;
	@%p1 bra 	$L__BB2_2;
	cvta.to.global.u64 	%rd4, %rd2;
	cvta.to.global.u64 	%rd5, %rd3;
	cvta.to.global.u64 	%rd6, %rd1;
	mul.wide.s32 	%rd7, %r1, 4;
	add.s64 	%rd8, %rd4, %rd7;
	ld.global.f32 	%f1, [%rd8];
	add.s64 	%rd9, %rd5, %rd7;
	ld.global.f32 	%f2, [%rd9];
	sub.f32 	%f3, %f1, %f2;
	add.s64 	%rd10, %rd6, %rd7;
	st.global.f32 	[%rd10], %f3;
$L__BB2_2:
	ret;

}


// ===== COMPILED SASS (sm_100) =====

	.target	sm_100

	.elftype	@"ET_EXEC"


//--------------------- .note.nv.tkinfo           --------------------------
	.section	.note.nv.tkinfo,"",@"SHT_NOTE"
	.sectionflags	@"SHF_NOTE_NV_TKINFO"
	.tkinfo
        /*0018*/ 	.word	0x00000002
        /*0030*/ 	.string	""
        /*0030*/ 	.string	"ptxas"
        /*0030*/ 	.string	"Cuda compilation tools, release 13.0, V13.0.88"
        /*0030*/ 	.string	"Build cuda_13.0.r13.0/compiler.36424714_0"
        /*0030*/ 	.string	"-arch sm_100 -m 64 "



//--------------------- .note.nv.cuinfo           --------------------------
	.section	.note.nv.cuinfo,"",@"SHT_NOTE"
	.sectionflags	@"SHF_NOTE_NV_CUINFO"
        /*0018*/ 	.short	0x0002
        /*001a*/ 	.short	0x0064
        /*001c*/ 	.short	0x0082
	.zero		2


//--------------------- .nv.info                  --------------------------
	.section	.nv.info,"",@"SHT_CUDA_INFO"
	.align	4


	//----- nvinfo : EIATTR_REGCOUNT
	.align		4
        /*0000*/ 	.byte	0x04, 0x2f
        /*0002*/ 	.short	(.L_1 - .L_0)
	.align		4
.L_0:
        /*0004*/ 	.word	index@(_Z15multiply_matrixPfS_S_i)
        /*0008*/ 	.word	0x00000018


	//----- nvinfo : EIATTR_FRAME_SIZE
	.align		4
.L_1:
        /*000c*/ 	.byte	0x04, 0x11
        /*000e*/ 	.short	(.L_3 - .L_2)
	.align		4
.L_2:
        /*0010*/ 	.word	index@(_Z15multiply_matrixPfS_S_i)
        /*0014*/ 	.word	0x00000000


	//----- nvinfo : EIATTR_REGCOUNT
	.align		4
.L_3:
        /*0018*/ 	.byte	0x04, 0x2f
        /*001a*/ 	.short	(.L_5 - .L_4)
	.align		4
.L_4:
        /*001c*/ 	.word	index@(_Z10add_matrixPfS_S_i)
        /*0020*/ 	.word	0x0000000c


	//----- nvinfo : EIATTR_FRAME_SIZE
	.align		4
.L_5:
        /*0024*/ 	.byte	0x04, 0x11
        /*0026*/ 	.short	(.L_7 - .L_6)
	.align		4
.L_6:
        /*0028*/ 	.word	index@(_Z10add_matrixPfS_S_i)
        /*002c*/ 	.word	0x00000000


	//----- nvinfo : EIATTR_REGCOUNT
	.align		4
.L_7:
        /*0030*/ 	.byte	0x04, 0x2f
        /*0032*/ 	.short	(.L_9 - .L_8)
	.align		4
.L_8:
        /*0034*/ 	.word	index@(_Z10sub_matrixPfS_S_i)
        /*0038*/ 	.word	0x0000000c


	//----- nvinfo : EIATTR_FRAME_SIZE
	.align		4
.L_9:
        /*003c*/ 	.byte	0x04, 0x11
        /*003e*/ 	.short	(.L_11 - .L_10)
	.align		4
.L_10:
        /*0040*/ 	.word	index@(_Z10sub_matrixPfS_S_i)
        /*0044*/ 	.word	0x00000000


	//----- nvinfo : EIATTR_MIN_STACK_SIZE
	.align		4
.L_11:
        /*0048*/ 	.byte	0x04, 0x12
        /*004a*/ 	.short	(.L_13 - .L_12)
	.align		4
.L_12:
        /*004c*/ 	.word	index@(_Z10sub_matrixPfS_S_i)
        /*0050*/ 	.word	0x00000000


	//----- nvinfo : EIATTR_MIN_STACK_SIZE
	.align		4
.L_13:
        /*0054*/ 	.byte	0x04, 0x12
        /*0056*/ 	.short	(.L_15 - .L_14)
	.align		4
.L_14:
        /*0058*/ 	.word	index@(_Z10add_matrixPfS_S_i)
        /*005c*/ 	.word	0x00000000


	//----- nvinfo : EIATTR_MIN_STACK_SIZE
	.align		4
.L_15:
        /*0060*/ 	.byte	0x04, 0x12
        /*0062*/ 	.short	(.L_17 - .L_16)
	.align		4
.L_16:
        /*0064*/ 	.word	index@(_Z15multiply_matrixPfS_S_i)
        /*0068*/ 	.word	0x00000000
.L_17:


//--------------------- .nv.compat                --------------------------
	.section	.nv.compat,"",@"SHT_CUDA_COMPAT_INFO"
	.align	4
        /*0000*/ 	.byte	0x02, 0x09, 0x00, 0x00, 0x02, 0x02, 0x01, 0x00, 0x02, 0x05, 0x05, 0x00, 0x03, 0x07, 0x01, 0x01
        /*0010*/ 	.byte	0x02, 0x03, 0x00, 0x00, 0x02, 0x06, 0x01, 0x00, 0x04, 0x0b, 0x08, 0x00, 0x09, 0x00, 0x00, 0x00
        /*0020*/ 	.byte	0x00, 0x00, 0x00, 0x00


//--------------------- .nv.info._Z10sub_matrixPfS_S_i --------------------------
	.section	.nv.info._Z10sub_matrixPfS_S_i,"",@"SHT_CUDA_INFO"
	.sectionflags	@""
	.align	4


	//----- nvinfo : EIATTR_CUDA_API_VERSION
	.align		4
        /*0000*/ 	.byte	0x04, 0x37
        /*0002*/ 	.short	(.L_19 - .L_18)
.L_18:
        /*0004*/ 	.word	0x00000082


	//----- nvinfo : EIATTR_KPARAM_INFO
	.align		4
.L_19:
        /*0008*/ 	.byte	0x04, 0x17
        /*000a*/ 	.short	(.L_21 - .L_20)
.L_20:
        /*000c*/ 	.word	0x00000000
        /*0010*/ 	.short	0x0003
        /*0012*/ 	.short	0x0018
        /*0014*/ 	.byte	0x00, 0xf0, 0x11, 0x00


	//----- nvinfo : EIATTR_KPARAM_INFO
	.align		4
.L_21:
        /*0018*/ 	.byte	0x04, 0x17
        /*001a*/ 	.short	(.L_23 - .L_22)
.L_22:
        /*001c*/ 	.word	0x00000000
        /*0020*/ 	.short	0x0002
        /*0022*/ 	.short	0x0010
        /*0024*/ 	.byte	0x00, 0xf5, 0x21, 0x00


	//----- nvinfo : EIATTR_KPARAM_INFO
	.align		4
.L_23:
        /*0028*/ 	.byte	0x04, 0x17
        /*002a*/ 	.short	(.L_25 - .L_24)
.L_24:
        /*002c*/ 	.word	0x00000000
        /*0030*/ 	.short	0x0001
        /*0032*/ 	.short	0x0008
        /*0034*/ 	.byte	0x00, 0xf5, 0x21, 0x00


	//----- nvinfo : EIATTR_KPARAM_INFO
	.align		4
.L_25:
        /*0038*/ 	.byte	0x04, 0x17
        /*003a*/ 	.short	(.L_27 - .L_26)
.L_26:
        /*003c*/ 	.word	0x00000000
        /*0040*/ 	.short	0x0000
        /*0042*/ 	.short	0x0000
        /*0044*/ 	.byte	0x00, 0xf5, 0x21, 0x00


	//----- nvinfo : EIATTR_SPARSE_MMA_MASK
	.align		4
.L_27:
        /*0048*/ 	.byte	0x03, 0x50
        /*004a*/ 	.short	0x0000


	//----- nvinfo : EIATTR_MAXREG_COUNT
	.align		4
        /*004c*/ 	.byte	0x03, 0x1b
        /*004e*/ 	.short	0x00ff


	//----- nvinfo : EIATTR_MERCURY_ISA_VERSION
	.align		4
        /*0050*/ 	.byte	0x03, 0x5f
        /*0052*/ 	.short	0x0101


	//----- nvinfo : EIATTR_VRC_CTA_INIT_COUNT
	.align		4
        /*0054*/ 	.byte	0x02, 0x4a
	.zero		1
	.zero		1


	//----- nvinfo : EIATTR_EXIT_INSTR_OFFSETS
	.align		4
        /*0058*/ 	.byte	0x04, 0x1c
        /*005a*/ 	.short	(.L_29 - .L_28)


	//   ....[0]....
.L_28:
        /*005c*/ 	.word	0x000000d0


	//   ....[1]....
        /*0060*/ 	.word	0x00000190


	//----- nvinfo : EIATTR_CBANK_PARAM_SIZE
	.align		4
.L_29:
        /*0064*/ 	.byte	0x03, 0x19
        /*0066*/ 	.short	0x001c


	//----- nvinfo : EIATTR_PARAM_CBANK
	.align		4
        /*0068*/ 	.byte	0x04, 0x0a
        /*006a*/ 	.short	(.L_31 - .L_30)
	.align		4
.L_30:
        /*006c*/ 	.word	index@(.nv.constant0._Z10sub_matrixPfS_S_i)
        /*0070*/ 	.short	0x0380
        /*0072*/ 	.short	0x001c


	//----- nvinfo : EIATTR_SW_WAR
	.align		4
.L_31:
        /*0074*/ 	.byte	0x04, 0x36
        /*0076*/ 	.short	(.L_33 - .L_32)
.L_32:
        /*0078*/ 	.word	0x00000008
.L_33:


//--------------------- .nv.info._Z10add_matrixPfS_S_i --------------------------
	.section	.nv.info._Z10add_matrixPfS_S_i,"",@"SHT_CUDA_INFO"
	.sectionflags	@""
	.align	4


	//----- nvinfo : EIATTR_CUDA_API_VERSION
	.align		4
        /*0000*/ 	.byte	0x04, 0x37
        /*0002*/ 	.short	(.L_35 - .L_34)
.L_34:
        /*0004*/ 	.word	0x00000082


	//----- nvinfo : EIATTR_KPARAM_INFO
	.align		4
.L_35:
        /*0008*/ 	.byte	0x04, 0x17
        /*000a*/ 	.short	(.L_37 - .L_36)
.L_36:
        /*000c*/ 	.word	0x00000000
        /*0010*/ 	.short	0x0003
        /*0012*/ 	.short	0x0018
        /*0014*/ 	.byte	0x00, 0xf0, 0x11, 0x00


	//----- nvinfo : EIATTR_KPARAM_INFO
	.align		4
.L_37:
        /*0018*/ 	.byte	0x04, 0x17
        /*001a*/ 	.short	(.L_39 - .L_38)
.L_38:
        /*001c*/ 	.word	0x00000000
        /*0020*/ 	.short	0x0002
        /*0022*/ 	.short	0x0010
        /*0024*/ 	.byte	0x00, 0xf5, 0x21, 0x00


	//----- nvinfo : EIATTR_KPARAM_INFO
	.align		4
.L_39:
        /*0028*/ 	.byte	0x04, 0x17
        /*002a*/ 	.short	(.L_41 - .L_40)
.L_40:
        /*002c*/ 	.word	0x00000000
        /*0030*/ 	.short	0x0001
        /*0032*/ 	.short	0x0008
        /*0034*/ 	.byte	0x00, 0xf5, 0x21, 0x00


	//----- nvinfo : EIATTR_KPARAM_INFO
	.align		4
.L_41:
        /*0038*/ 	.byte	0x04, 0x17
        /*003a*/ 	.short	(.L_43 - .L_42)
.L_42:
        /*003c*/ 	.word	0x00000000
        /*0040*/ 	.short	0x0000
        /*0042*/ 	.short	0x0000
        /*0044*/ 	.byte	0x00, 0xf5, 0x21, 0x00


	//----- nvinfo : EIATTR_SPARSE_MMA_MASK
	.align		4
.L_43:
        /*0048*/ 	.byte	0x03, 0x50
        /*004a*/ 	.short	0x0000


	//----- nvinfo : EIATTR_MAXREG_COUNT
	.align		4
        /*004c*/ 	.byte	0x03, 0x1b
        /*004e*/ 	.short	0x00ff


	//----- nvinfo : EIATTR_MERCURY_ISA_VERSION
	.align		4
        /*0050*/ 	.byte	0x03, 0x5f
        /*0052*/ 	.short	0x0101


	//----- nvinfo : EIATTR_VRC_CTA_INIT_COUNT
	.align		4
        /*0054*/ 	.byte	0x02, 0x4a
	.zero		1
	.zero		1


	//----- nvinfo : EIATTR_EXIT_INSTR_OFFSETS
	.align		4
        /*0058*/ 	.byte	0x04, 0x1c
        /*005a*/ 	.short	(.L_45 - .L_44)


	//   ....[0]....
.L_44:
        /*005c*/ 	.word	0x000000d0


	//   ....[1]....
        /*0060*/ 	.word	0x00000190


	//----- nvinfo : EIATTR_CBANK_PARAM_SIZE
	.align		4
.L_45:
        /*0064*/ 	.byte	0x03, 0x19
        /*0066*/ 	.short	0x001c


	//----- nvinfo : EIATTR_PARAM_CBANK
	.align		4
        /*0068*/ 	.byte	0x04, 0x0a
        /*006a*/ 	.short	(.L_47 - .L_46)
	.align		4
.L_46:
        /*006c*/ 	.word	index@(.nv.constant0._Z10add_matrixPfS_S_i)
        /*0070*/ 	.short	0x0380
        /*0072*/ 	.short	0x001c


	//----- nvinfo : EIATTR_SW_WAR
	.align		4
.L_47:
        /*0074*/ 	.byte	0x04, 0x36
        /*0076*/ 	.short	(.L_49 - .L_48)
.L_48:
        /*0078*/ 	.word	0x00000008
.L_49:


//--------------------- .nv.info._Z15multiply_matrixPfS_S_i --------------------------
	.section	.nv.info._Z15multiply_matrixPfS_S_i,"",@"SHT_CUDA_INFO"
	.sectionflags	@""
	.align	4


	//----- nvinfo : EIATTR_CUDA_API_VERSION
	.align		4
        /*0000*/ 	.byte	0x04, 0x37
        /*0002*/ 	.short	(.L_51 - .L_50)
.L_50:
        /*0004*/ 	.word	0x00000082


	//----- nvinfo : EIATTR_KPARAM_INFO
	.align		4
.L_51:
        /*0008*/ 	.byte	0x04, 0x17
        /*000a*/ 	.short	(.L_53 - .L_52)
.L_52:
        /*000c*/ 	.word	0x00000000
        /*0010*/ 	.short	0x0003
        /*0012*/ 	.short	0x0018
        /*0014*/ 	.byte	0x00, 0xf0, 0x11, 0x00


	//----- nvinfo : EIATTR_KPARAM_INFO
	.align		4
.L_53:
        /*0018*/ 	.byte	0x04, 0x17
        /*001a*/ 	.short	(.L_55 - .L_54)
.L_54:
        /*001c*/ 	.word	0x00000000
        /*0020*/ 	.short	0x0002
        /*0022*/ 	.short	0x0010
        /*0024*/ 	.byte	0x00, 0xf5, 0x21, 0x00


	//----- nvinfo : EIATTR_KPARAM_INFO
	.align		4
.L_55:
        /*0028*/ 	.byte	0x04, 0x17
        /*002a*/ 	.short	(.L_57 - .L_56)
.L_56:
        /*002c*/ 	.word	0x00000000
        /*0030*/ 	.short	0x0001
        /*0032*/ 	.short	0x0008
        /*0034*/ 	.byte	0x00, 0xf5, 0x21, 0x00


	//----- nvinfo : EIATTR_KPARAM_INFO
	.align		4
.L_57:
        /*0038*/ 	.byte	0x04, 0x17
        /*003a*/ 	.short	(.L_59 - .L_58)
.L_58:
        /*003c*/ 	.word	0x00000000
        /*0040*/ 	.short	0x0000
        /*0042*/ 	.short	0x0000
        /*0044*/ 	.byte	0x00, 0xf5, 0x21, 0x00


	//----- nvinfo : EIATTR_SPARSE_MMA_MASK
	.align		4
.L_59:
        /*0048*/ 	.byte	0x03, 0x50
        /*004a*/ 	.short	0x0000


	//----- nvinfo : EIATTR_MAXREG_COUNT
	.align		4
        /*004c*/ 	.byte	0x03, 0x1b
        /*004e*/ 	.short	0x00ff


	//----- nvinfo : EIATTR_MERCURY_ISA_VERSION
	.align		4
        /*0050*/ 	.byte	0x03, 0x5f
        /*0052*/ 	.short	0x0101


	//----- nvinfo : EIATTR_VRC_CTA_INIT_COUNT
	.align		4
        /*0054*/ 	.byte	0x02, 0x4a
	.zero		1
	.zero		1


	//----- nvinfo : EIATTR_EXIT_INSTR_OFFSETS
	.align		4
        /*0058*/ 	.byte	0x04, 0x1c
        /*005a*/ 	.short	(.L_61 - .L_60)


	//   ....[0]....
.L_60:
        /*005c*/ 	.word	0x000000e0


	//   ....[1]....
        /*0060*/ 	.word	0x00000640


	//   ....[2]....
        /*0064*/ 	.word	0x000008b0


	//   ....[3]....
        /*0068*/ 	.word	0x00000a70


	//   ....[4]....
        /*006c*/ 	.word	0x00000b20


	//----- nvinfo : EIATTR_CBANK_PARAM_SIZE
	.align		4
.L_61:
        /*0070*/ 	.byte	0x03, 0x19
        /*0072*/ 	.short	0x001c


	//----- nvinfo : EIATTR_PARAM_CBANK
	.align		4
        /*0074*/ 	.byte	0x04, 0x0a
        /*0076*/ 	.short	(.L_63 - .L_62)
	.align		4
.L_62:
        /*0078*/ 	.word	index@(.nv.constant0._Z15multiply_matrixPfS_S_i)
        /*007c*/ 	.short	0x0380
        /*007e*/ 	.short	0x001c


	//----- nvinfo : EIATTR_SW_WAR
	.align		4
.L_63:
        /*0080*/ 	.byte	0x04, 0x36
        /*0082*/ 	.short	(.L_65 - .L_64)
.L_64:
        /*0084*/ 	.word	0x00000008
.L_65:


//--------------------- .nv.callgraph             --------------------------
	.section	.nv.callgraph,"",@"SHT_CUDA_CALLGRAPH"
	.align	4
	.sectionentsize	8
	.align		4
        /*0000*/ 	.word	0x00000000
	.align		4
        /*0004*/ 	.word	0xffffffff
	.align		4
        /*0008*/ 	.word	0x00000000
	.align		4
        /*000c*/ 	.word	0xfffffffe
	.align		4
        /*0010*/ 	.word	0x00000000
	.align		4
        /*0014*/ 	.word	0xfffffffd
	.align		4
        /*0018*/ 	.word	0x00000000
	.align		4
        /*001c*/ 	.word	0xfffffffc


//--------------------- .text._Z10sub_matrixPfS_S_i --------------------------
	.section	.text._Z10sub_matrixPfS_S_i,"ax",@progbits
	.align	128
        .global         _Z10sub_matrixPfS_S_i
        .type           _Z10sub_matrixPfS_S_i,@function
        .size           _Z10sub_matrixPfS_S_i,(.L_x_7 - _Z10sub_matrixPfS_S_i)
        .other          _Z10sub_matrixPfS_S_i,@"STO_CUDA_ENTRY STV_DEFAULT"
_Z10sub_matrixPfS_S_i:
.text._Z10sub_matrixPfS_S_i:
[----:B------:R-:W-:Y:S01]  /*0000*/  LDC R1, c[0x0][0x37c] ;  /* 0x0000df00ff017b82 */ /* 0x000fe20000000800 */
[----:B------:R-:W0:Y:S07]  /*0010*/  S2R R3, SR_TID.Y ;  /* 0x0000000000037919 */ /* 0x000e2e0000002200 */
[----:B------:R-:W0:Y:S01]  /*0020*/  S2UR UR4, SR_CTAID.Y ;  /* 0x00000000000479c3 */ /* 0x000e220000002600 */
[----:B------:R-:W1:Y:S01]  /*0030*/  LDCU UR6, c[0x0][0x398] ;  /* 0x00007300ff0677ac */ /* 0x000e620008000800 */
[----:B------:R-:W2:Y:S06]  /*0040*/  S2R R5, SR_TID.X ;  /* 0x0000000000057919 */ /* 0x000eac0000002100 */
[----:B------:R-:W0:Y:S08]  /*0050*/  LDC R0, c[0x0][0x364] ;  /* 0x0000d900ff007b82 */ /* 0x000e300000000800 */
[----:B------:R-:W2:Y:S08]  /*0060*/  S2UR UR5, SR_CTAID.X ;  /* 0x00000000000579c3 */ /* 0x000eb00000002500 */
[----:B------:R-:W2:Y:S01]  /*0070*/  LDC R2, c[0x0][0x360] ;  /* 0x0000d800ff027b82 */ /* 0x000ea20000000800 */
[----:B0-----:R-:W-:-:S02]  /*0080*/  IMAD R0, R0, UR4, R3 ;  /* 0x0000000400007c24 */ /* 0x001fc4000f8e0203 */
[----:B--2---:R-:W-:-:S04]  /*0090*/  IMAD R3, R2, UR5, R5 ;  /* 0x0000000502037c24 */ /* 0x004fc8000f8e0205 */
[C---:B-1----:R-:W-:Y:S01]  /*00a0*/  IMAD R9, R0.reuse, UR6, R3 ;  /* 0x0000000600097c24 */ /* 0x042fe2000f8e0203 */
[----:B------:R-:W-:-:S04]  /*00b0*/  VIMNMX R2, PT, PT, R0, R3, !PT ;  /* 0x0000000300027248 */ /* 0x000fc80007fe0100 */
[----:B------:R-:W-:-:S13]  /*00c0*/  ISETP.GE.AND P0, PT, R2, UR6, PT ;  /* 0x0000000602007c0c */ /* 0x000fda000bf06270 */
[----:B------:R-:W-:Y:S05]  /*00d0*/  @P0 EXIT ;  /* 0x000000000000094d */ /* 0x000fea0003800000 */
[----:B------:R-:W0:Y:S01]  /*00e0*/  LDC.64 R2, c[0x0][0x388] ;  /* 0x0000e200ff027b82 */ /* 0x000e220000000a00 */
[----:B------:R-:W1:Y:S07]  /*00f0*/  LDCU.64 UR4, c[0x0][0x358] ;  /* 0x00006b00ff0477ac */ /* 0x000e6e0008000a00 */
[----:B------:R-:W2:Y:S08]  /*0100*/  LDC.64 R4, c[0x0][0x390] ;  /* 0x0000e400ff047b82 */ /* 0x000eb00000000a00 */
[----:B------:R-:W3:Y:S01]  /*0110*/  LDC.64 R6, c[0x0][0x380] ;  /* 0x0000e000ff067b82 */ /* 0x000ee20000000a00 */
[----:B0-----:R-:W-:-:S06]  /*0120*/  IMAD.WIDE R2, R9, 0x4, R2 ;  /* 0x0000000409027825 */ /* 0x001fcc00078e0202 */
[----:B-1----:R-:W4:Y:S01]  /*0130*/  LDG.E R2, desc[UR4][R2.64] ;  /* 0x0000000402027981 */ /* 0x002f22000c1e1900 */
[----:B--2---:R-:W-:-:S06]  /*0140*/  IMAD.WIDE R4, R9, 0x4, R4 ;  /* 0x0000000409047825 */ /* 0x004fcc00078e0204 */
[----:B------:R-:W4:Y:S01]  /*0150*/  LDG.E R5, desc[UR4][R4.64] ;  /* 0x0000000404057981 */ /* 0x000f22000c1e1900 */
[----:B---3--:R-:W-:-:S04]  /*0160*/  IMAD.WIDE R6, R9, 0x4, R6 ;  /* 0x0000000409067825 */ /* 0x008fc800078e0206 */
[----:B----4-:R-:W-:-:S05]  /*0170*/  FADD R9, R2, -R5 ;  /* 0x8000000502097221 */ /* 0x010fca0000000000 */
[----:B------:R-:W-:Y:S01]  /*0180*/  STG.E desc[UR4][R6.64], R9 ;  /* 0x0000000906007986 */ /* 0x000fe2000c101904 */
[----:B------:R-:W-:Y:S05]  /*0190*/  EXIT ;  /* 0x000000000000794d */ /* 0x000fea0003800000 */
.L_x_0:
[----:B------:R-:W-:-:S00]  /*01a0*/  BRA `(.L_x_0) ;  /* 0xfffffffc00fc7947 */ /* 0x000fc0000383ffff */
[----:B------:R-:W-:-:S00]  /*01b0*/  NOP ;  /* 0x0000000000007918 */ /* 0x000fc00000000000 */
        /* <DEDUP_REMOVED lines=12> */
.L_x_7:


//--------------------- .text._Z10add_matrixPfS_S_i --------------------------
	.section	.text._Z10add_matrixPfS_S_i,"ax",@progbits
	.align	128
        .global         _Z10add_matrixPfS_S_i
        .type           _Z10add_matrixPfS_S_i,@function
        .size           _Z10add_matrixPfS_S_i,(.L_x_8 - _Z10add_matrixPfS_S_i)
        .other          _Z10add_matrixPfS_S_i,@"STO_CUDA_ENTRY STV_DEFAULT"
_Z10add_matrixPfS_S_i:
.text._Z10add_matrixPfS_S_i:
        /* <DEDUP_REMOVED lines=23> */
[----:B----4-:R-:W-:-:S05]  /*0170*/  FADD R9, R2, R5 ;  /* 0x0000000502097221 */ /* 0x010fca0000000000 */
[----:B------:R-:W-:Y:S01]  /*0180*/  STG.E desc[UR4][R6.64], R9 ;  /* 0x0000000906007986 */ /* 0x000fe2000c101904 */
[----:B------:R-:W-:Y:S05]  /*0190*/  EXIT ;  /* 0x000000000000794d */ /* 0x000fea0003800000 */
.L_x_1:
        /* <DEDUP_REMOVED lines=14> */
.L_x_8:


//--------------------- .text._Z15multiply_matrixPfS_S_i --------------------------
	.section	.text._Z15multiply_matrixPfS_S_i,"ax",@progbits
	.align	128
        .global         _Z15multiply_matrixPfS_S_i
        .type           _Z15multiply_matrixPfS_S_i,@function
        .size           _Z15multiply_matrixPfS_S_i,(.L_x_9 - _Z15multiply_matrixPfS_S_i)
        .other          _Z15multiply_matrixPfS_S_i,@"STO_CUDA_ENTRY STV_DEFAULT"
_Z15multiply_matrixPfS_S_i:
.text._Z15multiply_matrixPfS_S_i:
[----:B------:R-:W-:Y:S01]  /*0000*/  LDC R1, c[0x0][0x37c] ;  /* 0x0000df00ff017b82 */ /* 0x000fe20000000800 */
[----:B------:R-:W0:Y:S07]  /*0010*/  S2R R0, SR_TID.Y ;  /* 0x0000000000007919 */ /* 0x000e2e0000002200 */
[----:B------:R-:W0:Y:S01]  /*0020*/  S2UR UR4, SR_CTAID.Y ;  /* 0x00000000000479c3 */ /* 0x000e220000002600 */
[----:B------:R-:W1:Y:S01]  /*0030*/  LDCU UR18, c[0x0][0x398] ;  /* 0x00007300ff1277ac */ /* 0x000e620008000800 */
[----:B------:R-:W2:Y:S06]  /*0040*/  S2R R3, SR_TID.X ;  /* 0x0000000000037919 */ /* 0x000eac0000002100 */
[----:B------:R-:W0:Y:S08]  /*0050*/  LDC R5, c[0x0][0x364] ;  /* 0x0000d900ff057b82 */ /* 0x000e300000000800 */
[----:B------:R-:W2:Y:S01]  /*0060*/  S2UR UR5, SR_CTAID.X ;  /* 0x00000000000579c3 */ /* 0x000ea20000002500 */
[----:B-1----:R-:W-:-:S07]  /*0070*/  UISETP.GE.AND UP0, UPT, UR18, 0x1, UPT ;  /* 0x000000011200788c */ /* 0x002fce000bf06270 */
[----:B------:R-:W2:Y:S01]  /*0080*/  LDC R2, c[0x0][0x360] ;  /* 0x0000d800ff027b82 */ /* 0x000ea20000000800 */
[----:B------:R-:W-:Y:S01]  /*0090*/  PLOP3.LUT P0, PT, PT, PT, UP0, 0x80, 0x8 ;  /* 0x000000000008781c */ /* 0x000fe20003f0f008 */
[----:B0-----:R-:W-:Y:S02]  /*00a0*/  IMAD R5, R5, UR4, R0 ;  /* 0x0000000405057c24 */ /* 0x001fe4000f8e0200 */
[----:B--2---:R-:W-:-:S05]  /*00b0*/  IMAD R0, R2, UR5, R3 ;  /* 0x0000000502007c24 */ /* 0x004fca000f8e0203 */
[----:B------:R-:W-:-:S04]  /*00c0*/  VIMNMX R2, PT, PT, R5, R0, !PT ;  /* 0x0000000005027248 */ /* 0x000fc80007fe0100 */
[----:B------:R-:W-:-:S13]  /*00d0*/  ISETP.GE.OR P0, PT, R2, UR18, !P0 ;  /* 0x0000001202007c0c */ /* 0x000fda000c706670 */
[----:B------:R-:W-:Y:S05]  /*00e0*/  @P0 EXIT ;  /* 0x000000000000094d */ /* 0x000fea0003800000 */
[----:B------:R-:W0:Y:S01]  /*00f0*/  LDC.64 R2, c[0x0][0x380] ;  /* 0x0000e000ff027b82 */ /* 0x000e220000000a00 */
[----:B------:R-:W1:Y:S01]  /*0100*/  LDCU.64 UR16, c[0x0][0x358] ;  /* 0x00006b00ff1077ac */ /* 0x000e620008000a00 */
[----:B------:R-:W-:-:S05]  /*0110*/  IMAD R5, R5, UR18, RZ ;  /* 0x0000001205057c24 */ /* 0x000fca000f8e02ff */
[----:B------:R-:W-:-:S05]  /*0120*/  IADD3 R7, PT, PT, R0, R5, RZ ;  /* 0x0000000500077210 */ /* 0x000fca0007ffe0ff */
[----:B0-----:R-:W-:-:S05]  /*0130*/  IMAD.WIDE R2, R7, 0x4, R2 ;  /* 0x0000000407027825 */ /* 0x001fca00078e0202 */
[----:B-1----:R0:W5:Y:S01]  /*0140*/  LDG.E R7, desc[UR16][R2.64] ;  /* 0x0000001002077981 */ /* 0x002162000c1e1900 */
[----:B------:R-:W-:Y:S01]  /*0150*/  UISETP.GE.U32.AND UP0, UPT, UR18, 0x8, UPT ;  /* 0x000000081200788c */ /* 0x000fe2000bf06070 */
[----:B------:R-:W-:-:S08]  /*0160*/  HFMA2 R4, -RZ, RZ, 0, 0 ;  /* 0x00000000ff047431 */ /* 0x000fd000000001ff */
[----:B0-----:R-:W-:Y:S05]  /*0170*/  BRA.U !UP0, `(.L_x_2) ;  /* 0x0000000508287547 */ /* 0x001fea000b800000 */
[----:B------:R-:W0:Y:S01]  /*0180*/  LDC.64 R8, c[0x0][0x388] ;  /* 0x0000e200ff087b82 */ /* 0x000e220000000a00 */
[----:B------:R-:W1:Y:S01]  /*0190*/  LDCU.64 UR20, c[0x0][0x390] ;  /* 0x00007200ff1477ac */ /* 0x000e620008000a00 */
[----:B------:R-:W-:Y:S01]  /*01a0*/  MOV R4, R0 ;  /* 0x0000000000047202 */ /* 0x000fe20000000f00 */
[----:B------:R-:W-:-:S04]  /*01b0*/  ULOP3.LUT UR4, UR18, 0x7ffffff8, URZ, 0xc0, !UPT ;  /* 0x7ffffff812047892 */ /* 0x000fc8000f8ec0ff */
[----:B------:R-:W-:Y:S02]  /*01c0*/  UIADD3 UR4, UPT, UPT, -UR4, URZ, URZ ;  /* 0x000000ff04047290 */ /* 0x000fe4000fffe1ff */
[----:B-1----:R-:W-:Y:S02]  /*01d0*/  UIMAD.WIDE.U32 UR6, UR18, 0xc, UR20 ;  /* 0x0000000c120678a5 */ /* 0x002fe4000f8e0014 */
[----:B------:R-:W-:Y:S02]  /*01e0*/  UIMAD.WIDE.U32 UR8, UR18, 0x10, UR20 ;  /* 0x00000010120878a5 */ /* 0x000fe4000f8e0014 */
[----:B------:R-:W-:Y:S01]  /*01f0*/  UIMAD.WIDE.U32 UR10, UR18, 0x14, UR20 ;  /* 0x00000014120a78a5 */ /* 0x000fe2000f8e0014 */
[----:B0-----:R-:W-:Y:S01]  /*0200*/  IMAD.WIDE.U32 R8, R5, 0x4, R8 ;  /* 0x0000000405087825 */ /* 0x001fe200078e0008 */
[----:B------:R-:W-:Y:S02]  /*0210*/  UIMAD.WIDE.U32 UR12, UR18, 0x18, UR20 ;  /* 0x00000018120c78a5 */ /* 0x000fe4000f8e0014 */
[----:B------:R-:W-:Y:S01]  /*0220*/  UIMAD.WIDE.U32 UR14, UR18, 0x1c, UR20 ;  /* 0x0000001c120e78a5 */ /* 0x000fe2000f8e0014 */
[----:B------:R-:W-:-:S04]  /*0230*/  IADD3 R6, P0, PT, R8, 0x10, RZ ;  /* 0x0000001008067810 */ /* 0x000fc80007f1e0ff */
[----:B------:R-:W-:-:S09]  /*0240*/  IADD3.X R9, PT, PT, RZ, R9, RZ, P0, !PT ;  /* 0x00000009ff097210 */ /* 0x000fd200007fe4ff */
.L_x_3:
[----:B------:R-:W-:Y:S02]  /*0250*/  MOV R11, 0x4 ;  /* 0x00000004000b7802 */ /* 0x000fe40000000f00 */
[----:B------:R-:W-:-:S03]  /*0260*/  MOV R8, R6 ;  /* 0x0000000600087202 */ /* 0x000fc60000000f00 */
[----:B------:R-:W-:Y:S02]  /*0270*/  IMAD.WIDE R10, R4, R11, UR20 ;  /* 0x00000014040a7e25 */ /* 0x000fe4000f8e020b */
[----:B------:R-:W2:Y:S04]  /*0280*/  LDG.E R6, desc[UR16][R8.64+-0x10] ;  /* 0xfffff01008067981 */ /* 0x000ea8000c1e1900 */
[----:B------:R-:W2:Y:S01]  /*0290*/  LDG.E R10, desc[UR16][R10.64] ;  /* 0x000000100a0a7981 */ /* 0x000ea2000c1e1900 */
[----:B------:R-:W-:-:S06]  /*02a0*/  UIMAD.WIDE.U32 UR22, UR18, 0x4, UR20 ;  /* 0x00000004121678a5 */ /* 0x000fcc000f8e0014 */
[----:B------:R-:W-:Y:S02]  /*02b0*/  MOV R12, UR22 ;  /* 0x00000016000c7c02 */ /* 0x000fe40008000f00 */
[----:B------:R-:W-:Y:S01]  /*02c0*/  MOV R13, UR23 ;  /* 0x00000017000d7c02 */ /* 0x000fe20008000f00 */
[----:B--2--5:R-:W-:Y:S02]  /*02d0*/  FFMA R15, R6, R10, R7 ;  /* 0x0000000a060f7223 */ /* 0x024fe40000000007 */
[----:B0-----:R-:W-:-:S03]  /*02e0*/  IMAD.WIDE R6, R4, 0x4, R12 ;  /* 0x0000000404067825 */ /* 0x001fc600078e020c */
[----:B------:R0:W-:Y:S04]  /*02f0*/  STG.E desc[UR16][R2.64], R15 ;  /* 0x0000000f02007986 */ /* 0x0001e8000c101910 */
[----:B------:R-:W2:Y:S04]  /*0300*/  LDG.E R6, desc[UR16][R6.64] ;  /* 0x0000001006067981 */ /* 0x000ea8000c1e1900 */
[----:B------:R-:W2:Y:S01]  /*0310*/  LDG.E R14, desc[UR16][R8.64+-0xc] ;  /* 0xfffff410080e7981 */ /* 0x000ea2000c1e1900 */
[----:B------:R-:W-:-:S06]  /*0320*/  UIMAD.WIDE.U32 UR22, UR18, 0x8, UR20 ;  /* 0x00000008121678a5 */ /* 0x000fcc000f8e0014 */
[----:B------:R-:W-:Y:S02]  /*0330*/  MOV R12, UR22 ;  /* 0x00000016000c7c02 */ /* 0x000fe40008000f00 */
[----:B------:R-:W-:-:S03]  /*0340*/  MOV R13, UR23 ;  /* 0x00000017000d7c02 */ /* 0x000fc60008000f00 */
[----:B------:R-:W-:-:S04]  /*0350*/  IMAD.WIDE R10, R4, 0x4, R12 ;  /* 0x00000004040a7825 */ /* 0x000fc800078e020c */
[----:B--2---:R-:W-:-:S05]  /*0360*/  FFMA R17, R14, R6, R15 ;  /* 0x000000060e117223 */ /* 0x004fca000000000f */
[----:B------:R-:W-:Y:S04]  /*0370*/  STG.E desc[UR16][R2.64], R17 ;  /* 0x0000001102007986 */ /* 0x000fe8000c101910 */
[----:B------:R-:W0:Y:S04]  /*0380*/  LDG.E R10, desc[UR16][R10.64] ;  /* 0x000000100a0a7981 */ /* 0x000e28000c1e1900 */
[----:B------:R-:W0:Y:S01]  /*0390*/  LDG.E R12, desc[UR16][R8.64+-0x8] ;  /* 0xfffff810080c7981 */ /* 0x000e22000c1e1900 */
[----:B------:R-:W-:-:S05]  /*03a0*/  HFMA2 R13, -RZ, RZ, 0, 2.384185791015625e-07 ;  /* 0x00000004ff0d7431 */ /* 0x000fca00000001ff */
[----:B------:R-:W-:-:S04]  /*03b0*/  IMAD.WIDE R6, R4, R13, UR6 ;  /* 0x0000000604067e25 */ /* 0x000fc8000f8e020d */
[----:B0-----:R-:W-:-:S05]  /*03c0*/  FFMA R15, R12, R10, R17 ;  /* 0x0000000a0c0f7223 */ /* 0x001fca0000000011 */
[----:B------:R0:W-:Y:S04]  /*03d0*/  STG.E desc[UR16][R2.64], R15 ;  /* 0x0000000f02007986 */ /* 0x0001e8000c101910 */
[----:B------:R-:W2:Y:S04]  /*03e0*/  LDG.E R6, desc[UR16][R6.64] ;  /* 0x0000001006067981 */ /* 0x000ea8000c1e1900 */
[----:B------:R-:W2:Y:S02]  /*03f0*/  LDG.E R12, desc[UR16][R8.64+-0x4] ;  /* 0xfffffc10080c7981 */ /* 0x000ea4000c1e1900 */
[----:B--2---:R-:W-:Y:S01]  /*0400*/  FFMA R19, R12, R6, R15 ;  /* 0x000000060c137223 */ /* 0x004fe2000000000f */
[----:B------:R-:W-:-:S04]  /*0410*/  IMAD.WIDE R12, R4, R13, UR8 ;  /* 0x00000008040c7e25 */ /* 0x000fc8000f8e020d */
[----:B------:R1:W-:Y:S04]  /*0420*/  STG.E desc[UR16][R2.64], R19 ;  /* 0x0000001302007986 */ /* 0x0003e8000c101910 */
[----:B------:R-:W2:Y:S04]  /*0430*/  LDG.E R12, desc[UR16][R12.64] ;  /* 0x000000100c0c7981 */ /* 0x000ea8000c1e1900 */
[----:B------:R-:W2:Y:S01]  /*0440*/  LDG.E R10, desc[UR16][R8.64] ;  /* 0x00000010080a7981 */ /* 0x000ea2000c1e1900 */
[----:B------:R-:W-:Y:S01]  /*0450*/  MOV R11, 0x4 ;  /* 0x00000004000b7802 */ /* 0x000fe20000000f00 */
[----:B0-----:R-:W-:-:S02]  /*0460*/  HFMA2 R15, -RZ, RZ, 0, 2.384185791015625e-07 ;  /* 0x00000004ff0f7431 */ /* 0x001fc400000001ff */
[----:B--2---:R-:W-:Y:S02]  /*0470*/  FFMA R17, R10, R12, R19 ;  /* 0x0000000c0a117223 */ /* 0x004fe40000000013 */
[----:B------:R-:W-:-:S03]  /*0480*/  IMAD.WIDE R10, R4, R11, UR10 ;  /* 0x0000000a040a7e25 */ /* 0x000fc6000f8e020b */
[----:B------:R0:W-:Y:S04]  /*0490*/  STG.E desc[UR16][R2.64], R17 ;  /* 0x0000001102007986 */ /* 0x0001e8000c101910 */
[----:B------:R-:W2:Y:S04]  /*04a0*/  LDG.E R10, desc[UR16][R10.64] ;  /* 0x000000100a0a7981 */ /* 0x000ea8000c1e1900 */
[----:B------:R-:W2:Y:S01]  /*04b0*/  LDG.E R6, desc[UR16][R8.64+0x4] ;  /* 0x0000041008067981 */ /* 0x000ea2000c1e1900 */
[----:B------:R-:W-:-:S04]  /*04c0*/  IMAD.WIDE R14, R4, R15, UR12 ;  /* 0x0000000c040e7e25 */ /* 0x000fc8000f8e020f */
[----:B--2---:R-:W-:-:S05]  /*04d0*/  FFMA R21, R6, R10, R17 ;  /* 0x0000000a06157223 */ /* 0x004fca0000000011 */
[----:B------:R0:W-:Y:S04]  /*04e0*/  STG.E desc[UR16][R2.64], R21 ;  /* 0x0000001502007986 */ /* 0x0001e8000c101910 */
[----:B------:R-:W1:Y:S04]  /*04f0*/  LDG.E R14, desc[UR16][R14.64] ;  /* 0x000000100e0e7981 */ /* 0x000e68000c1e1900 */
[----:B------:R-:W1:Y:S01]  /*0500*/  LDG.E R6, desc[UR16][R8.64+0x8] ;  /* 0x0000081008067981 */ /* 0x000e62000c1e1900 */
[----:B------:R-:W-:-:S05]  /*0510*/  MOV R13, 0x4 ;  /* 0x00000004000d7802 */ /* 0x000fca0000000f00 */
[----:B------:R-:W-:-:S04]  /*0520*/  IMAD.WIDE R12, R4, R13, UR14 ;  /* 0x0000000e040c7e25 */ /* 0x000fc8000f8e020d */
[----:B-1----:R-:W-:-:S05]  /*0530*/  FFMA R19, R6, R14, R21 ;  /* 0x0000000e06137223 */ /* 0x002fca0000000015 */
[----:B------:R0:W-:Y:S04]  /*0540*/  STG.E desc[UR16][R2.64], R19 ;  /* 0x0000001302007986 */ /* 0x0001e8000c101910 */
[----:B------:R-:W2:Y:S04]  /*0550*/  LDG.E R12, desc[UR16][R12.64] ;  /* 0x000000100c0c7981 */ /* 0x000ea8000c1e1900 */
[----:B------:R-:W2:Y:S01]  /*0560*/  LDG.E R6, desc[UR16][R8.64+0xc] ;  /* 0x00000c1008067981 */ /* 0x000ea2000c1e1900 */
[----:B------:R-:W-:Y:S01]  /*0570*/  UIADD3 UR4, UPT, UPT, UR4, 0x8, URZ ;  /* 0x0000000804047890 */ /* 0x000fe2000fffe0ff */
[----:B------:R-:W-:-:S03]  /*0580*/  MOV R11, UR18 ;  /* 0x00000012000b7c02 */ /* 0x000fc60008000f00 */
[----:B------:R-:W-:Y:S01]  /*0590*/  UISETP.NE.AND UP0, UPT, UR4, URZ, UPT ;  /* 0x000000ff0400728c */ /* 0x000fe2000bf05270 */
[----:B------:R-:W-:Y:S01]  /*05a0*/  LEA R4, R11, R4, 0x3 ;  /* 0x000000040b047211 */ /* 0x000fe200078e18ff */
[----:B--2---:R-:W-:Y:S01]  /*05b0*/  FFMA R7, R6, R12, R19 ;  /* 0x0000000c06077223 */ /* 0x004fe20000000013 */
[----:B------:R-:W-:-:S04]  /*05c0*/  IADD3 R6, P0, PT, R8, 0x20, RZ ;  /* 0x0000002008067810 */ /* 0x000fc80007f1e0ff */
[----:B------:R0:W-:Y:S01]  /*05d0*/  STG.E desc[UR16][R2.64], R7 ;  /* 0x0000000702007986 */ /* 0x0001e2000c101910 */
[----:B------:R-:W-:Y:S01]  /*05e0*/  IADD3.X R9, PT, PT, RZ, R9, RZ, P0, !PT ;  /* 0x00000009ff097210 */ /* 0x000fe200007fe4ff */
[----:B------:R-:W-:Y:S07]  /*05f0*/  BRA.U UP0, `(.L_x_3) ;  /* 0xfffffffd00147547 */ /* 0x000fee000b83ffff */
[----:B------:R-:W-:-:S06]  /*0600*/  ULOP3.LUT UR4, UR18, 0x7ffffff8, URZ, 0xc0, !UPT ;  /* 0x7ffffff812047892 */ /* 0x000fcc000f8ec0ff */
[----:B------:R-:W-:-:S07]  /*0610*/  MOV R4, UR4 ;  /* 0x0000000400047c02 */ /* 0x000fce0008000f00 */
.L_x_2:
[----:B------:R-:W-:-:S06]  /*0620*/  ULOP3.LUT UR4, UR18, 0x7, URZ, 0xc0, !UPT ;  /* 0x0000000712047892 */ /* 0x000fcc000f8ec0ff */
[----:B------:R-:W-:-:S13]  /*0630*/  ISETP.NE.AND P0, PT, RZ, UR4, PT ;  /* 0x00000004ff007c0c */ /* 0x000fda000bf05270 */
[----:B------:R-:W-:Y:S05]  /*0640*/  @!P0 EXIT ;  /* 0x000000000000894d */ /* 0x000fea0003800000 */
[----:B------:R-:W-:Y:S02]  /*0650*/  UISETP.GE.U32.AND UP0, UPT, UR4, 0x4, UPT ;  /* 0x000000040400788c */ /* 0x000fe4000bf06070 */
[----:B------:R-:W-:-:S07]  /*0660*/  ULOP3.LUT UR4, UR18, 0x3, URZ, 0xc0, !UPT ;  /* 0x0000000312047892 */ /* 0x000fce000f8ec0ff */
[----:B------:R-:W-:Y:S05]  /*0670*/  BRA.U !UP0, `(.L_x_4) ;  /* 0x0000000108887547 */ /* 0x000fea000b800000 */
[----:B------:R-:W1:Y:S01]  /*0680*/  LDC.64 R10, c[0x0][0x388] ;  /* 0x0000e200ff0a7b82 */ /* 0x000e620000000a00 */
[----:B------:R-:W-:Y:S01]  /*0690*/  IADD3 R9, PT, PT, R5, R4, RZ ;  /* 0x0000000405097210 */ /* 0x000fe20007ffe0ff */
[----:B------:R-:W-:Y:S01]  /*06a0*/  IMAD R15, R4, UR18, R0 ;  /* 0x00000012040f7c24 */ /* 0x000fe2000f8e0200 */
[----:B------:R-:W2:Y:S05]  /*06b0*/  LDCU.64 UR6, c[0x0][0x388] ;  /* 0x00007100ff0677ac */ /* 0x000eaa0008000a00 */
[----:B------:R-:W3:Y:S01]  /*06c0*/  LDC.64 R12, c[0x0][0x390] ;  /* 0x0000e400ff0c7b82 */ /* 0x000ee20000000a00 */
[----:B-1----:R-:W-:-:S06]  /*06d0*/  IMAD.WIDE.U32 R10, R9, 0x4, R10 ;  /* 0x00000004090a7825 */ /* 0x002fcc00078e000a */
[----:B------:R-:W4:Y:S01]  /*06e0*/  LDG.E R10, desc[UR16][R10.64] ;  /* 0x000000100a0a7981 */ /* 0x000f22000c1e1900 */
[----:B---3--:R-:W-:-:S05]  /*06f0*/  IMAD.WIDE R12, R15, 0x4, R12 ;  /* 0x000000040f0c7825 */ /* 0x008fca00078e020c */
[----:B------:R-:W4:Y:S01]  /*0700*/  LDG.E R6, desc[UR16][R12.64] ;  /* 0x000000100c067981 */ /* 0x000f22000c1e1900 */
[----:B------:R-:W-:Y:S02]  /*0710*/  IADD3 R9, P0, PT, R5, R4, RZ ;  /* 0x0000000405097210 */ /* 0x000fe40007f1e0ff */
[----:B0-----:R-:W-:Y:S02]  /*0720*/  MOV R17, UR18 ;  /* 0x0000001200117c02 */ /* 0x001fe40008000f00 */
[----:B------:R-:W-:Y:S02]  /*0730*/  IADD3.X R14, PT, PT, RZ, RZ, RZ, P0, !PT ;  /* 0x000000ffff0e7210 */ /* 0x000fe400007fe4ff */
[----:B--2---:R-:W-:-:S04]  /*0740*/  LEA R8, P0, R9, UR6, 0x2 ;  /* 0x0000000609087c11 */ /* 0x004fc8000f8010ff */
[----:B------:R-:W-:Y:S01]  /*0750*/  LEA.HI.X R9, R9, UR7, R14, 0x2, P0 ;  /* 0x0000000709097c11 */ /* 0x000fe200080f140e */
[----:B----45:R-:W-:Y:S01]  /*0760*/  FFMA R15, R10, R6, R7 ;  /* 0x000000060a0f7223 */ /* 0x030fe20000000007 */
[----:B------:R-:W-:-:S04]  /*0770*/  IMAD.WIDE.U32 R6, R17, 0x4, R12 ;  /* 0x0000000411067825 */ /* 0x000fc800078e000c */
[----:B------:R1:W-:Y:S04]  /*0780*/  STG.E desc[UR16][R2.64], R15 ;  /* 0x0000000f02007986 */ /* 0x0003e8000c101910 */
[----:B------:R-:W2:Y:S04]  /*0790*/  LDG.E R11, desc[UR16][R6.64] ;  /* 0x00000010060b7981 */ /* 0x000ea8000c1e1900 */
[----:B------:R-:W2:Y:S01]  /*07a0*/  LDG.E R10, desc[UR16][R8.64+0x4] ;  /* 0x00000410080a7981 */ /* 0x000ea2000c1e1900 */
[----:B------:R-:W-:Y:S01]  /*07b0*/  MOV R13, UR18 ;  /* 0x00000012000d7c02 */ /* 0x000fe20008000f00 */
[----:B--2---:R-:W-:-:S04]  /*07c0*/  FFMA R17, R10, R11, R15 ;  /* 0x0000000b0a117223 */ /* 0x004fc8000000000f */
[----:B------:R-:W-:Y:S01]  /*07d0*/  IMAD.WIDE.U32 R10, R13, 0x4, R6 ;  /* 0x000000040d0a7825 */ /* 0x000fe200078e0006 */
        /* <DEDUP_REMOVED lines=9> */
[----:B------:R-:W-:Y:S01]  /*0870*/  IADD3 R4, PT, PT, R4, 0x4, RZ ;  /* 0x0000000404047810 */ /* 0x000fe20007ffe0ff */
[----:B--2---:R-:W-:-:S05]  /*0880*/  FFMA R7, R6, R12, R19 ;  /* 0x0000000c06077223 */ /* 0x004fca0000000013 */
[----:B------:R1:W-:Y:S02]  /*0890*/  STG.E desc[UR16][R2.64], R7 ;  /* 0x0000000702007986 */ /* 0x0003e4000c101910 */
.L_x_4:
[----:B------:R-:W-:-:S13]  /*08a0*/  ISETP.NE.AND P0, PT, RZ, UR4, PT ;  /* 0x00000004ff007c0c */ /* 0x000fda000bf05270 */
[----:B------:R-:W-:Y:S05]  /*08b0*/  @!P0 EXIT ;  /* 0x000000000000894d */ /* 0x000fea0003800000 */
[----:B------:R-:W-:-:S09]  /*08c0*/  UISETP.NE.AND UP0, UPT, UR4, 0x1, UPT ;  /* 0x000000010400788c */ /* 0x000fd2000bf05270 */
[----:B------:R-:W-:Y:S05]  /*08d0*/  BRA.U !UP0, `(.L_x_5) ;  /* 0x0000000108587547 */ /* 0x000fea000b800000 */
[----:B------:R-:W2:Y:S01]  /*08e0*/  LDC.64 R8, c[0x0][0x388] ;  /* 0x0000e200ff087b82 */ /* 0x000ea20000000a00 */
[----:B------:R-:W-:Y:S01]  /*08f0*/  IADD3 R11, PT, PT, R5, R4, RZ ;  /* 0x00000004050b7210 */ /* 0x000fe20007ffe0ff */
[----:B-1----:R-:W-:Y:S01]  /*0900*/  IMAD R15, R4, UR18, R0 ;  /* 0x00000012040f7c24 */ /* 0x002fe2000f8e0200 */
[----:B------:R-:W1:Y:S05]  /*0910*/  LDCU.64 UR4, c[0x0][0x388] ;  /* 0x00007100ff0477ac */ /* 0x000e6a0008000a00 */
[----:B------:R-:W3:Y:S01]  /*0920*/  LDC.64 R12, c[0x0][0x390] ;  /* 0x0000e400ff0c7b82 */ /* 0x000ee20000000a00 */
[----:B--2---:R-:W-:-:S06]  /*0930*/  IMAD.WIDE.U32 R10, R11, 0x4, R8 ;  /* 0x000000040b0a7825 */ /* 0x004fcc00078e0008 */
[----:B------:R-:W0:Y:S01]  /*0940*/  LDG.E R10, desc[UR16][R10.64] ;  /* 0x000000100a0a7981 */ /* 0x000e22000c1e1900 */
[----:B---3--:R-:W-:-:S05]  /*0950*/  IMAD.WIDE R12, R15, 0x4, R12 ;  /* 0x000000040f0c7825 */ /* 0x008fca00078e020c */
[----:B------:R-:W0:Y:S01]  /*0960*/  LDG.E R6, desc[UR16][R12.64] ;  /* 0x000000100c067981 */ /* 0x000e22000c1e1900 */
[----:B------:R-:W-:Y:S02]  /*0970*/  IADD3 R9, P0, PT, R5, R4, RZ ;  /* 0x0000000405097210 */ /* 0x000fe40007f1e0ff */
[----:B------:R-:W-:Y:S02]  /*0980*/  MOV R15, UR18 ;  /* 0x00000012000f7c02 */ /* 0x000fe40008000f00 */
[----:B------:R-:W-:Y:S02]  /*0990*/  IADD3.X R14, PT, PT, RZ, RZ, RZ, P0, !PT ;  /* 0x000000ffff0e7210 */ /* 0x000fe400007fe4ff */
[----:B-1----:R-:W-:-:S04]  /*09a0*/  LEA R8, P0, R9, UR4, 0x2 ;  /* 0x0000000409087c11 */ /* 0x002fc8000f8010ff */
[----:B------:R-:W-:Y:S01]  /*09b0*/  LEA.HI.X R9, R9, UR5, R14, 0x2, P0 ;  /* 0x0000000509097c11 */ /* 0x000fe200080f140e */
[----:B------:R-:W-:-:S04]  /*09c0*/  IMAD.WIDE.U32 R14, R15, 0x4, R12 ;  /* 0x000000040f0e7825 */ /* 0x000fc800078e000c */
[----:B0----5:R-:W-:-:S05]  /*09d0*/  FFMA R17, R10, R6, R7 ;  /* 0x000000060a117223 */ /* 0x021fca0000000007 */
[----:B------:R2:W-:Y:S04]  /*09e0*/  STG.E desc[UR16][R2.64], R17 ;  /* 0x0000001102007986 */ /* 0x0005e8000c101910 */
[----:B------:R-:W3:Y:S04]  /*09f0*/  LDG.E R14, desc[UR16][R14.64] ;  /* 0x000000100e0e7981 */ /* 0x000ee8000c1e1900 */
[----:B------:R-:W3:Y:S01]  /*0a00*/  LDG.E R8, desc[UR16][R8.64+0x4] ;  /* 0x0000041008087981 */ /* 0x000ee2000c1e1900 */
[----:B------:R-:W-:Y:S01]  /*0a10*/  IADD3 R4, PT, PT, R4, 0x2, RZ ;  /* 0x0000000204047810 */ /* 0x000fe20007ffe0ff */
[----:B---3--:R-:W-:-:S05]  /*0a20*/  FFMA R7, R8, R14, R17 ;  /* 0x0000000e08077223 */ /* 0x008fca0000000011 */
[----:B------:R2:W-:Y:S02]  /*0a30*/  STG.E desc[UR16][R2.64], R7 ;  /* 0x0000000702007986 */ /* 0x0005e4000c101910 */
.L_x_5:
[----:B------:R-:W-:-:S04]  /*0a40*/  ULOP3.LUT UR4, UR18, 0x1, URZ, 0xc0, !UPT ;  /* 0x0000000112047892 */ /* 0x000fc8000f8ec0ff */
[----:B------:R-:W-:-:S06]  /*0a50*/  UISETP.NE.U32.AND UP0, UPT, UR4, 0x1, UPT ;  /* 0x000000010400788c */ /* 0x000fcc000bf05070 */
[----:B------:R-:W-:-:S13]  /*0a60*/  PLOP3.LUT P0, PT, PT, PT, UP0, 0x80, 0x8 ;  /* 0x000000000008781c */ /* 0x000fda0003f0f008 */
[----:B------:R-:W-:Y:S05]  /*0a70*/  @P0 EXIT ;  /* 0x000000000000094d */ /* 0x000fea0003800000 */
[----:B------:R-:W3:Y:S01]  /*0a80*/  LDC.64 R8, c[0x0][0x388] ;  /* 0x0000e200ff087b82 */ /* 0x000ee20000000a00 */
[----:B------:R-:W-:Y:S01]  /*0a90*/  IADD3 R5, PT, PT, R5, R4, RZ ;  /* 0x0000000405057210 */ /* 0x000fe20007ffe0ff */
[----:B------:R-:W-:-:S06]  /*0aa0*/  IMAD R13, R4, UR18, R0 ;  /* 0x00000012040d7c24 */ /* 0x000fcc000f8e0200 */
[----:B------:R-:W4:Y:S01]  /*0ab0*/  LDC.64 R10, c[0x0][0x390] ;  /* 0x0000e400ff0a7b82 */ /* 0x000f220000000a00 */
[----:B---3--:R-:W-:-:S06]  /*0ac0*/  IMAD.WIDE.U32 R4, R5, 0x4, R8 ;  /* 0x0000000405047825 */ /* 0x008fcc00078e0008 */
[----:B------:R-:W0:Y:S01]  /*0ad0*/  LDG.E R4, desc[UR16][R4.64] ;  /* 0x0000001004047981 */ /* 0x000e22000c1e1900 */
[----:B----4-:R-:W-:-:S06]  /*0ae0*/  IMAD.WIDE R8, R13, 0x4, R10 ;  /* 0x000000040d087825 */ /* 0x010fcc00078e020a */
[----:B------:R-:W0:Y:S02]  /*0af0*/  LDG.E R8, desc[UR16][R8.64] ;  /* 0x0000001008087981 */ /* 0x000e24000c1e1900 */
[----:B012--5:R-:W-:-:S05]  /*0b00*/  FFMA R7, R4, R8, R7 ;  /* 0x0000000804077223 */ /* 0x027fca0000000007 */
[----:B------:R-:W-:Y:S01]  /*0b10*/  STG.E desc[UR16][R2.64], R7 ;  /* 0x0000000702007986 */ /* 0x000fe2000c101910 */
[----:B------:R-:W-:Y:S05]  /*0b20*/  EXIT ;  /* 0x000000000000794d */ /* 0x000fea0003800000 */
.L_x_6:
        /* <DEDUP_REMOVED lines=13> */
.L_x_9:


//--------------------- .nv.shared.reserved.0     --------------------------
	.section	.nv.shared.reserved.0,"aw",@nobits
	.weak		__nv_reservedSMEM_offset_0_alias
	.size		__nv_reservedSMEM_offset_0_alias, 0, 64
	.other		__nv_reservedSMEM_offset_0_alias,@"STO_CUDA_RESERVED_SHARED STV_DEFAULT"
__nv_reservedSMEM_offset_0_alias:
	.zero		0
	.zero		64


//--------------------- .nv.constant0._Z10sub_matrixPfS_S_i --------------------------
	.section	.nv.constant0._Z10sub_matrixPfS_S_i,"a",@progbits
	.sectionflags	@""
	.align	4
.nv.constant0._Z10sub_matrixPfS_S_i:
	.zero		924


//--------------------- .nv.constant0._Z10add_matrixPfS_S_i --------------------------
	.section	.nv.constant0._Z10add_matrixPfS_S_i,"a",@progbits
	.sectionflags	@""
	.align	4
.nv.constant0._Z10add_matrixPfS_S_i:
	.zero		924


//--------------------- .nv.constant0._Z15multiply_matrixPfS_S_i --------------------------
	.section	.nv.constant0._Z15multiply_matrixPfS_S_i,"a",@progbits
	.sectionflags	@""
	.align	4
.nv.constant0._Z15multiply_matrixPfS_S_i:
	.zero		924


//--------------------- SYMBOLS --------------------------

	.type		.nv.reservedSmem.offset0,@object
	.size		.nv.reservedSmem.offset0,0x4
